	.headerflags	@"EF_CUDA_TEXMODE_UNIFIED EF_CUDA_64BIT_ADDRESS EF_CUDA_ACCELERATORS EF_CUDA_SM90 EF_CUDA_VIRTUAL_SM(EF_CUDA_SM90)"
	.elftype	@"ET_EXEC"


//--------------------- .nv.info                  --------------------------
	.section	.nv.info,"",@"SHT_CUDA_INFO"
	.align	4


	//----- nvinfo : EIATTR_REGCOUNT
	.align		4
        /*0000*/ 	.byte	0x04, 0x2f
        /*0002*/ 	.short	(.L_3 - .L_2)
	.align		4
.L_2:
        /*0004*/ 	.word	index@(triton_poi_fused__native_batch_norm_legit_no_training_hardswish_51)
        /*0008*/ 	.word	0x00000012


	//----- nvinfo : EIATTR_MIN_STACK_SIZE
	.align		4
.L_3:
        /*000c*/ 	.byte	0x04, 0x12
        /*000e*/ 	.short	(.L_5 - .L_4)
	.align		4
.L_4:
        /*0010*/ 	.word	index@(triton_poi_fused__native_batch_norm_legit_no_training_hardswish_51)
        /*0014*/ 	.word	0x00000000


	//----- nvinfo : EIATTR_FRAME_SIZE
	.align		4
.L_5:
        /*0018*/ 	.byte	0x04, 0x11
        /*001a*/ 	.short	(.L_7 - .L_6)
	.align		4
.L_6:
        /*001c*/ 	.word	index@(triton_poi_fused__native_batch_norm_legit_no_training_hardswish_51)
        /*0020*/ 	.word	0x00000000


	//----- nvinfo : EIATTR_MIN_STACK_SIZE
	.align		4
.L_7:
        /*0024*/ 	.byte	0x04, 0x12
        /*0026*/ 	.short	(.L_9 - .L_8)
	.align		4
.L_8:
        /*0028*/ 	.word	index@(triton_poi_fused__native_batch_norm_legit_no_training_hardswish_51)
        /*002c*/ 	.word	0x00000000
.L_9:


//--------------------- .nv.info.triton_poi_fused__native_batch_norm_legit_no_training_hardswish_51 --------------------------
	.section	.nv.info.triton_poi_fused__native_batch_norm_legit_no_training_hardswish_51,"",@"SHT_CUDA_INFO"
	.sectionflags	@""
	.align	4


	//----- nvinfo : EIATTR_CUDA_API_VERSION
	.align		4
        /*0000*/ 	.byte	0x04, 0x37
        /*0002*/ 	.short	(.L_11 - .L_10)
.L_10:
        /*0004*/ 	.word	0x0000007c


	//----- nvinfo : EIATTR_KPARAM_INFO
	.align		4
.L_11:
        /*0008*/ 	.byte	0x04, 0x17
        /*000a*/ 	.short	(.L_13 - .L_12)
.L_12:
        /*000c*/ 	.word	0x00000000
        /*0010*/ 	.short	0x0006
        /*0012*/ 	.short	0x0030
        /*0014*/ 	.byte	0x00, 0xf0, 0x11, 0x00


	//----- nvinfo : EIATTR_KPARAM_INFO
	.align		4
.L_13:
        /*0018*/ 	.byte	0x04, 0x17
        /*001a*/ 	.short	(.L_15 - .L_14)
.L_14:
        /*001c*/ 	.word	0x00000000
        /*0020*/ 	.short	0x0005
        /*0022*/ 	.short	0x0028
        /*0024*/ 	.byte	0x00, 0xf4, 0x21, 0x00


	//----- nvinfo : EIATTR_KPARAM_INFO
	.align		4
.L_15:
        /*0028*/ 	.byte	0x04, 0x17
        /*002a*/ 	.short	(.L_17 - .L_16)
.L_16:
        /*002c*/ 	.word	0x00000000
        /*0030*/ 	.short	0x0004
        /*0032*/ 	.short	0x0020
        /*0034*/ 	.byte	0x00, 0xf4, 0x21, 0x00


	//----- nvinfo : EIATTR_KPARAM_INFO
	.align		4
.L_17:
        /*0038*/ 	.byte	0x04, 0x17
        /*003a*/ 	.short	(.L_19 - .L_18)
.L_18:
        /*003c*/ 	.word	0x00000000
        /*0040*/ 	.short	0x0003
        /*0042*/ 	.short	0x0018
        /*0044*/ 	.byte	0x00, 0xf4, 0x21, 0x00


	//----- nvinfo : EIATTR_KPARAM_INFO
	.align		4
.L_19:
        /*0048*/ 	.byte	0x04, 0x17
        /*004a*/ 	.short	(.L_21 - .L_20)
.L_20:
        /*004c*/ 	.word	0x00000000
        /*0050*/ 	.short	0x0002
        /*0052*/ 	.short	0x0010
        /*0054*/ 	.byte	0x00, 0xf4, 0x21, 0x00


	//----- nvinfo : EIATTR_KPARAM_INFO
	.align		4
.L_21:
        /*0058*/ 	.byte	0x04, 0x17
        /*005a*/ 	.short	(.L_23 - .L_22)
.L_22:
        /*005c*/ 	.word	0x00000000
        /*0060*/ 	.short	0x0001
        /*0062*/ 	.short	0x0008
        /*0064*/ 	.byte	0x00, 0xf4, 0x21, 0x00


	//----- nvinfo : EIATTR_KPARAM_INFO
	.align		4
.L_23:
        /*0068*/ 	.byte	0x04, 0x17
        /*006a*/ 	.short	(.L_25 - .L_24)
.L_24:
        /*006c*/ 	.word	0x00000000
        /*0070*/ 	.short	0x0000
        /*0072*/ 	.short	0x0000
        /*0074*/ 	.byte	0x00, 0xf4, 0x21, 0x00


	//----- nvinfo : EIATTR_SPARSE_MMA_MASK
	.align		4
.L_25:
        /*0078*/ 	.byte	0x03, 0x50
        /*007a*/ 	.short	0x0000


	//----- nvinfo : EIATTR_MAXREG_COUNT
	.align		4
        /*007c*/ 	.byte	0x03, 0x1b
        /*007e*/ 	.short	0x00ff


	//----- nvinfo : EIATTR_EXIT_INSTR_OFFSETS
	.align		4
        /*0080*/ 	.byte	0x04, 0x1c
        /*0082*/ 	.short	(.L_27 - .L_26)


	//   ....[0]....
.L_26:
        /*0084*/ 	.word	0x00000340


	//   ....[1]....
        /*0088*/ 	.word	0x00000370


	//----- nvinfo : EIATTR_REQNTID
	.align		4
.L_27:
        /*008c*/ 	.byte	0x04, 0x10
        /*008e*/ 	.short	(.L_29 - .L_28)
.L_28:
        /*0090*/ 	.word	0x00000080
        /*0094*/ 	.word	0x00000001
        /*0098*/ 	.word	0x00000001


	//----- nvinfo : EIATTR_CBANK_PARAM_SIZE
	.align		4
.L_29:
        /*009c*/ 	.byte	0x03, 0x19
        /*009e*/ 	.short	0x0034


	//----- nvinfo : EIATTR_PARAM_CBANK
	.align		4
        /*00a0*/ 	.byte	0x04, 0x0a
        /*00a2*/ 	.short	(.L_31 - .L_30)
	.align		4
.L_30:
        /*00a4*/ 	.word	index@(.nv.constant0.triton_poi_fused__native_batch_norm_legit_no_training_hardswish_51)
        /*00a8*/ 	.short	0x0210
        /*00aa*/ 	.short	0x0034


	//----- nvinfo : EIATTR_SW_WAR
	.align		4
.L_31:
        /*00ac*/ 	.byte	0x04, 0x36
        /*00ae*/ 	.short	(.L_33 - .L_32)
.L_32:
        /*00b0*/ 	.word	0x00000008
.L_33:


//--------------------- .nv.callgraph             --------------------------
	.section	.nv.callgraph,"",@"SHT_CUDA_CALLGRAPH"
	.align	4
	.sectionentsize	8
	.align		4
        /*0000*/ 	.word	0x00000000
	.align		4
        /*0004*/ 	.word	0xffffffff
	.align		4
        /*0008*/ 	.word	0x00000000
	.align		4
        /*000c*/ 	.word	0xfffffffe
	.align		4
        /*0010*/ 	.word	0x00000000
	.align		4
        /*0014*/ 	.word	0xfffffffd
	.align		4
        /*0018*/ 	.word	0x00000000
	.align		4
        /*001c*/ 	.word	0xfffffffc


//--------------------- .nv.constant4             --------------------------
	.section	.nv.constant4,"a",@progbits
	.align	8
	.align		8
.nv.constant4:
        /*0000*/ 	.dword	_$_str
	.align		8
        /*0008*/ 	.dword	_$_str_$_2


//--------------------- .text.triton_poi_fused__native_batch_norm_legit_no_training_hardswish_51 --------------------------
	.section	.text.triton_poi_fused__native_batch_norm_legit_no_training_hardswish_51,"ax",@progbits
	.align	128
        .global         triton_poi_fused__native_batch_norm_legit_no_training_hardswish_51
        .type           triton_poi_fused__native_batch_norm_legit_no_training_hardswish_51,@function
        .size           triton_poi_fused__native_batch_norm_legit_no_training_hardswish_51,(.L_x_1 - triton_poi_fused__native_batch_norm_legit_no_training_hardswish_51)
        .other          triton_poi_fused__native_batch_norm_legit_no_training_hardswish_51,@"STO_CUDA_ENTRY STV_DEFAULT"
triton_poi_fused__native_batch_norm_legit_no_training_hardswish_51:
.text.triton_poi_fused__native_batch_norm_legit_no_training_hardswish_51:
[----:B------:R-:W0:Y:S01]  /*0000*/  LDC R1, c[0x0][0x28] ;  /* 0x00000a00ff017b82 */ /* 0x000e220000000800 */
[----:B------:R-:W1:Y:S07]  /*0010*/  S2R R0, SR_TID.X ;  /* 0x0000000000007919 */ /* 0x000e6e0000002100 */
[----:B------:R-:W2:Y:S01]  /*0020*/  LDC.64 R6, c[0x0][0x228] ;  /* 0x00008a00ff067b82 */ /* 0x000ea20000000a00 */
[----:B------:R-:W-:Y:S01]  /*0030*/  CS2R R14, SRZ ;  /* 0x00000000000e7805 */ /* 0x000fe2000001ff00 */
[----:B------:R-:W-:Y:S01]  /*0040*/  ULDC.64 UR4, c[0x0][0x208] ;  /* 0x0000820000047ab9 */ /* 0x000fe20000000a00 */
[----:B------:R-:W3:Y:S05]  /*0050*/  S2R R3, SR_CTAID.X ;  /* 0x0000000000037919 */ /* 0x000eea0000002500 */
[----:B------:R-:W4:Y:S08]  /*0060*/  LDC.64 R4, c[0x0][0x220] ;  /* 0x00008800ff047b82 */ /* 0x000f300000000a00 */
[----:B------:R-:W5:Y:S08]  /*0070*/  LDC.64 R8, c[0x0][0x230] ;  /* 0x00008c00ff087b82 */ /* 0x000f700000000a00 */
[----:B------:R-:W5:Y:S01]  /*0080*/  LDC.64 R10, c[0x0][0x238] ;  /* 0x00008e00ff0a7b82 */ /* 0x000f620000000a00 */
[----:B-1----:R-:W-:-:S04]  /*0090*/  LOP3.LUT R0, R0, 0x7f, RZ, 0xc0, !PT ;  /* 0x0000007f00007812 */ /* 0x002fc800078ec0ff */
[----:B---3--:R-:W-:-:S04]  /*00a0*/  LEA R0, R3, R0, 0x7 ;  /* 0x0000000003007211 */ /* 0x008fc800078e38ff */
[C---:B------:R-:W-:Y:S01]  /*00b0*/  ISETP.GE.AND P0, PT, R0.reuse, 0x2400, PT ;  /* 0x000024000000780c */ /* 0x040fe20003f06270 */
[----:B------:R-:W-:-:S05]  /*00c0*/  IMAD.HI R2, R0, 0x38e38e39, RZ ;  /* 0x38e38e3900027827 */ /* 0x000fca00078e02ff */
[----:B------:R-:W-:-:S04]  /*00d0*/  SHF.R.U32.HI R3, RZ, 0x1f, R2 ;  /* 0x0000001fff037819 */ /* 0x000fc80000011602 */
[----:B------:R-:W-:-:S05]  /*00e0*/  LEA.HI.SX32 R3, R2, R3, 0x19 ;  /* 0x0000000302037211 */ /* 0x000fca00078fcaff */
[----:B------:R-:W-:Y:S02]  /*00f0*/  IMAD R13, R3, -0x240, R0 ;  /* 0xfffffdc0030d7824 */ /* 0x000fe400078e0200 */
[----:B------:R-:W1:Y:S02]  /*0100*/  LDC.64 R2, c[0x0][0x218] ;  /* 0x00008600ff027b82 */ /* 0x000e640000000a00 */
[----:B--2---:R-:W-:-:S05]  /*0110*/  IMAD.WIDE R6, R13, 0x4, R6 ;  /* 0x000000040d067825 */ /* 0x004fca00078e0206 */
[----:B------:R5:W2:Y:S01]  /*0120*/  @!P0 LDG.E.EL R14, desc[UR4][R6.64] ;  /* 0x00000004060e8981 */ /* 0x000aa2000c2e1900 */
[----:B------:R-:W-:Y:S01]  /*0130*/  HFMA2.MMA R12, -RZ, RZ, 0, 0 ;  /* 0x00000000ff0c7435 */ /* 0x000fe200000001ff */
[----:B----4-:R-:W-:-:S05]  /*0140*/  IMAD.WIDE R4, R13, 0x4, R4 ;  /* 0x000000040d047825 */ /* 0x010fca00078e0204 */
[----:B------:R-:W3:Y:S01]  /*0150*/  @!P0 LDG.E.EL R15, desc[UR4][R4.64] ;  /* 0x00000004040f8981 */ /* 0x000ee2000c2e1900 */
[----:B-----5:R-:W-:-:S04]  /*0160*/  IMAD.WIDE R6, R13, 0x4, R8 ;  /* 0x000000040d067825 */ /* 0x020fc800078e0208 */
[----:B-1----:R-:W-:-:S04]  /*0170*/  IMAD.WIDE R2, R0, 0x4, R2 ;  /* 0x0000000400027825 */ /* 0x002fc800078e0202 */
[----:B0-----:R-:W-:Y:S01]  /*0180*/  IMAD.WIDE R8, R13, 0x4, R10 ;  /* 0x000000040d087825 */ /* 0x001fe200078e020a */
[----:B------:R0:W3:Y:S01]  /*0190*/  @!P0 LDG.E R12, desc[UR4][R2.64] ;  /* 0x00000004020c8981 */ /* 0x0000e2000c1e1900 */
[----:B------:R-:W-:-:S06]  /*01a0*/  CS2R R10, SRZ ;  /* 0x00000000000a7805 */ /* 0x000fcc000001ff00 */
[----:B------:R-:W4:Y:S04]  /*01b0*/  @!P0 LDG.E.EL R10, desc[UR4][R6.64] ;  /* 0x00000004060a8981 */ /* 0x000f28000c2e1900 */
[----:B------:R-:W4:Y:S01]  /*01c0*/  @!P0 LDG.E.EL R11, desc[UR4][R8.64] ;  /* 0x00000004080b8981 */ /* 0x000f22000c2e1900 */
[----:B0-----:R-:W-:Y:S01]  /*01d0*/  MOV R2, 0x3e800000 ;  /* 0x3e80000000027802 */ /* 0x001fe20000000f00 */
[----:B--2---:R-:W-:-:S04]  /*01e0*/  FADD R14, R14, 0.0010000000474974513054 ;  /* 0x3a83126f0e0e7421 */ /* 0x004fc80000000000 */
[----:B------:R-:W0:Y:S02]  /*01f0*/  MUFU.SQRT R13, R14 ;  /* 0x0000000e000d7308 */ /* 0x000e240000002000 */
[C---:B0-----:R-:W-:Y:S02]  /*0200*/  FSETP.GT.AND P1, PT, R13.reuse, 8.50705917302346158658e+37, PT ;  /* 0x7e8000000d00780b */ /* 0x041fe40003f24000 */
[----:B------:R-:W-:-:S11]  /*0210*/  FSETP.GEU.AND P2, PT, R13, 1.175494350822287508e-38, PT ;  /* 0x008000000d00780b */ /* 0x000fd60003f4e000 */
[----:B------:R-:W-:-:S04]  /*0220*/  @P1 FMUL R13, R13, 0.25 ;  /* 0x3e8000000d0d1820 */ /* 0x000fc80000400000 */
[----:B------:R-:W-:-:S06]  /*0230*/  @!P2 FMUL R13, R13, 16777216 ;  /* 0x4b8000000d0da820 */ /* 0x000fcc0000400000 */
[----:B------:R-:W0:Y:S01]  /*0240*/  MUFU.RCP R13, R13 ;  /* 0x0000000d000d7308 */ /* 0x000e220000001000 */
[----:B------:R-:W-:Y:S01]  /*0250*/  FSEL R2, R2, 1, P1 ;  /* 0x3f80000002027808 */ /* 0x000fe20000800000 */
[----:B---3--:R-:W-:-:S04]  /*0260*/  FADD R12, -R15, R12 ;  /* 0x0000000c0f0c7221 */ /* 0x008fc80000000100 */
[----:B------:R-:W-:-:S04]  /*0270*/  @!P2 FMUL R2, R2, 16777216 ;  /* 0x4b8000000202a820 */ /* 0x000fc80000400000 */
[----:B0-----:R-:W-:-:S04]  /*0280*/  FMUL R3, R13, R2 ;  /* 0x000000020d037220 */ /* 0x001fc80000400000 */
[----:B------:R-:W-:Y:S02]  /*0290*/  FMUL R12, R12, R3 ;  /* 0x000000030c0c7220 */ /* 0x000fe40000400000 */
[----:B------:R-:W0:Y:S02]  /*02a0*/  LDC.64 R2, c[0x0][0x210] ;  /* 0x00008400ff027b82 */ /* 0x000e240000000a00 */
[----:B----4-:R-:W-:-:S04]  /*02b0*/  FFMA R10, R12, R10, R11 ;  /* 0x0000000a0c0a7223 */ /* 0x010fc8000000000b */
[----:B------:R-:W-:-:S05]  /*02c0*/  FADD R4, R10, 3 ;  /* 0x404000000a047421 */ /* 0x000fca0000000000 */
[----:B------:R-:W-:-:S04]  /*02d0*/  FSETP.GTU.AND P1, PT, R4, RZ, PT ;  /* 0x000000ff0400720b */ /* 0x000fc80003f2c000 */
[----:B------:R-:W-:-:S04]  /*02e0*/  FSEL R5, R4, RZ, P1 ;  /* 0x000000ff04057208 */ /* 0x000fc80000800000 */
[C---:B------:R-:W-:Y:S02]  /*02f0*/  FSETP.GEU.AND P2, PT, R5.reuse, 6, PT ;  /* 0x40c000000500780b */ /* 0x040fe40003f4e000 */
[----:B------:R-:W-:Y:S01]  /*0300*/  FSETP.NAN.AND P1, PT, R5, R5, PT ;  /* 0x000000050500720b */ /* 0x000fe20003f28000 */
[----:B0-----:R-:W-:-:S10]  /*0310*/  IMAD.WIDE R2, R0, 0x4, R2 ;  /* 0x0000000400027825 */ /* 0x001fd400078e0202 */
[----:B------:R-:W-:-:S05]  /*0320*/  @P2 FSEL R5, R5, 6, P1 ;  /* 0x40c0000005052808 */ /* 0x000fca0000800000 */
[----:B------:R-:W-:Y:S01]  /*0330*/  FMUL R5, R10, R5 ;  /* 0x000000050a057220 */ /* 0x000fe20000400000 */
[----:B------:R-:W-:Y:S06]  /*0340*/  @P0 EXIT ;  /* 0x000000000000094d */ /* 0x000fec0003800000 */
[----:B------:R-:W-:-:S05]  /*0350*/  FMUL R5, R5, 0.16666667163372039795 ;  /* 0x3e2aaaab05057820 */ /* 0x000fca0000400000 */
[----:B------:R-:W-:Y:S01]  /*0360*/  STG.E desc[UR4][R2.64], R5 ;  /* 0x0000000502007986 */ /* 0x000fe2000c101904 */
[----:B------:R-:W-:Y:S05]  /*0370*/  EXIT ;  /* 0x000000000000794d */ /* 0x000fea0003800000 */
.L_x_0:
[----:B------:R-:W-:-:S00]  /*0380*/  BRA `(.L_x_0) ;  /* 0xfffffffc00fc7947 */ /* 0x000fc0000383ffff */
[----:B------:R-:W-:-:S00]  /*0390*/  NOP ;  /* 0x0000000000007918 */ /* 0x000fc00000000000 */
        /* <DEDUP_REMOVED lines=14> */
.L_x_1:


//--------------------- .nv.global.init           --------------------------
	.section	.nv.global.init,"aw",@progbits
.nv.global.init:
	.type		_$_str,@object
	.size		_$_str,(_$_str_$_2 - _$_str)
_$_str:
        /*0000*/ 	.byte	0x5f, 0x5f, 0x43, 0x55, 0x44, 0x41, 0x5f, 0x46, 0x54, 0x5a, 0x00
	.type		_$_str_$_2,@object
	.size		_$_str_$_2,(.L_1 - _$_str_$_2)
_$_str_$_2:
        /*000b*/ 	.byte	0x5f, 0x5f, 0x43, 0x55, 0x44, 0x41, 0x5f, 0x50, 0x52, 0x45, 0x43, 0x5f, 0x53, 0x51, 0x52, 0x54
        /*001b*/ 	.byte	0x00
.L_1:


//--------------------- .nv.constant0.triton_poi_fused__native_batch_norm_legit_no_training_hardswish_51 --------------------------
	.section	.nv.constant0.triton_poi_fused__native_batch_norm_legit_no_training_hardswish_51,"a",@progbits
	.sectionflags	@""
	.align	4
.nv.constant0.triton_poi_fused__native_batch_norm_legit_no_training_hardswish_51:
	.zero		580
